//
// Generated by NVIDIA NVVM Compiler
//
// Compiler Build ID: CL-36424714
// Cuda compilation tools, release 13.0, V13.0.88
// Based on NVVM 20.0.0
//

.version 9.0
.target sm_100
.address_size 64

	// .globl	_ZN3cub18CUB_300001_SM_10006detail11EmptyKernelIvEEvv
.global .align 1 .b8 _ZN41_INTERNAL_6e09f3ce_4_k_cu_912299f2_1072224cuda3std3__443_GLOBAL__N__6e09f3ce_4_k_cu_912299f2_1072226ignoreE[1];
.global .align 1 .b8 _ZN41_INTERNAL_6e09f3ce_4_k_cu_912299f2_1072224cuda3std3__45__cpo5beginE[1];
.global .align 1 .b8 _ZN41_INTERNAL_6e09f3ce_4_k_cu_912299f2_1072224cuda3std3__45__cpo3endE[1];
.global .align 1 .b8 _ZN41_INTERNAL_6e09f3ce_4_k_cu_912299f2_1072224cuda3std3__45__cpo6cbeginE[1];
.global .align 1 .b8 _ZN41_INTERNAL_6e09f3ce_4_k_cu_912299f2_1072224cuda3std3__45__cpo4cendE[1];
.global .align 1 .b8 _ZN41_INTERNAL_6e09f3ce_4_k_cu_912299f2_1072224cuda3std3__45__cpo6rbeginE[1];
.global .align 1 .b8 _ZN41_INTERNAL_6e09f3ce_4_k_cu_912299f2_1072224cuda3std3__45__cpo4rendE[1];
.global .align 1 .b8 _ZN41_INTERNAL_6e09f3ce_4_k_cu_912299f2_1072224cuda3std3__45__cpo7crbeginE[1];
.global .align 1 .b8 _ZN41_INTERNAL_6e09f3ce_4_k_cu_912299f2_1072224cuda3std3__45__cpo5crendE[1];
.global .align 1 .b8 _ZN41_INTERNAL_6e09f3ce_4_k_cu_912299f2_1072224cuda3std3__419piecewise_constructE[1];
.global .align 1 .b8 _ZN41_INTERNAL_6e09f3ce_4_k_cu_912299f2_1072224cuda3std3__48in_placeE[1];
.global .align 1 .b8 _ZN41_INTERNAL_6e09f3ce_4_k_cu_912299f2_1072224cuda3std3__420unreachable_sentinelE[1];
.global .align 1 .b8 _ZN41_INTERNAL_6e09f3ce_4_k_cu_912299f2_1072224cuda3std3__47nulloptE[1];
.global .align 1 .b8 _ZN41_INTERNAL_6e09f3ce_4_k_cu_912299f2_1072224cuda3std3__48unexpectE[1];
.global .align 1 .b8 _ZN41_INTERNAL_6e09f3ce_4_k_cu_912299f2_1072224cuda3std6ranges3__45__cpo4swapE[1];
.global .align 1 .b8 _ZN41_INTERNAL_6e09f3ce_4_k_cu_912299f2_1072224cuda3std6ranges3__45__cpo9iter_moveE[1];
.global .align 1 .b8 _ZN41_INTERNAL_6e09f3ce_4_k_cu_912299f2_1072224cuda3std6ranges3__45__cpo7advanceE[1];
.global .align 1 .b8 _ZN41_INTERNAL_6e09f3ce_4_k_cu_912299f2_1072224cuda3std6ranges3__45__cpo5beginE[1];
.global .align 1 .b8 _ZN41_INTERNAL_6e09f3ce_4_k_cu_912299f2_1072224cuda3std6ranges3__45__cpo3endE[1];
.global .align 1 .b8 _ZN41_INTERNAL_6e09f3ce_4_k_cu_912299f2_1072224cuda3std6ranges3__45__cpo6cbeginE[1];
.global .align 1 .b8 _ZN41_INTERNAL_6e09f3ce_4_k_cu_912299f2_1072224cuda3std6ranges3__45__cpo4cendE[1];
.global .align 1 .b8 _ZN41_INTERNAL_6e09f3ce_4_k_cu_912299f2_1072224cuda3std6ranges3__45__cpo9iter_swapE[1];
.global .align 1 .b8 _ZN41_INTERNAL_6e09f3ce_4_k_cu_912299f2_1072224cuda3std6ranges3__45__cpo4nextE[1];
.global .align 1 .b8 _ZN41_INTERNAL_6e09f3ce_4_k_cu_912299f2_1072224cuda3std6ranges3__45__cpo4prevE[1];
.global .align 1 .b8 _ZN41_INTERNAL_6e09f3ce_4_k_cu_912299f2_1072224cuda3std6ranges3__45__cpo4dataE[1];
.global .align 1 .b8 _ZN41_INTERNAL_6e09f3ce_4_k_cu_912299f2_1072224cuda3std6ranges3__45__cpo5cdataE[1];
.global .align 1 .b8 _ZN41_INTERNAL_6e09f3ce_4_k_cu_912299f2_1072224cuda3std6ranges3__45__cpo4sizeE[1];
.global .align 1 .b8 _ZN41_INTERNAL_6e09f3ce_4_k_cu_912299f2_1072224cuda3std6ranges3__45__cpo5ssizeE[1];
.global .align 1 .b8 _ZN41_INTERNAL_6e09f3ce_4_k_cu_912299f2_1072224cuda3std6ranges3__45__cpo8distanceE[1];
.global .align 1 .b8 _ZN41_INTERNAL_6e09f3ce_4_k_cu_912299f2_1072226thrust24THRUST_300001_SM_1000_NS6system6detail10sequential3seqE[1];
.global .align 1 .b8 _ZN41_INTERNAL_6e09f3ce_4_k_cu_912299f2_1072226thrust24THRUST_300001_SM_1000_NS12placeholders2_1E[1];
.global .align 1 .b8 _ZN41_INTERNAL_6e09f3ce_4_k_cu_912299f2_1072226thrust24THRUST_300001_SM_1000_NS12placeholders2_2E[1];
.global .align 1 .b8 _ZN41_INTERNAL_6e09f3ce_4_k_cu_912299f2_1072226thrust24THRUST_300001_SM_1000_NS12placeholders2_3E[1];
.global .align 1 .b8 _ZN41_INTERNAL_6e09f3ce_4_k_cu_912299f2_1072226thrust24THRUST_300001_SM_1000_NS12placeholders2_4E[1];
.global .align 1 .b8 _ZN41_INTERNAL_6e09f3ce_4_k_cu_912299f2_1072226thrust24THRUST_300001_SM_1000_NS12placeholders2_5E[1];
.global .align 1 .b8 _ZN41_INTERNAL_6e09f3ce_4_k_cu_912299f2_1072226thrust24THRUST_300001_SM_1000_NS12placeholders2_6E[1];
.global .align 1 .b8 _ZN41_INTERNAL_6e09f3ce_4_k_cu_912299f2_1072226thrust24THRUST_300001_SM_1000_NS12placeholders2_7E[1];
.global .align 1 .b8 _ZN41_INTERNAL_6e09f3ce_4_k_cu_912299f2_1072226thrust24THRUST_300001_SM_1000_NS12placeholders2_8E[1];
.global .align 1 .b8 _ZN41_INTERNAL_6e09f3ce_4_k_cu_912299f2_1072226thrust24THRUST_300001_SM_1000_NS12placeholders2_9E[1];
.global .align 1 .b8 _ZN41_INTERNAL_6e09f3ce_4_k_cu_912299f2_1072226thrust24THRUST_300001_SM_1000_NS12placeholders3_10E[1];

.visible .entry _ZN3cub18CUB_300001_SM_10006detail11EmptyKernelIvEEvv()
{


	ret;

}


// ===== COMPILED SASS (sm_100) =====

	.target	sm_100

	.elftype	@"ET_EXEC"


//--------------------- .note.nv.tkinfo           --------------------------
	.section	.note.nv.tkinfo,"",@"SHT_NOTE"
	.sectionflags	@"SHF_NOTE_NV_TKINFO"
	.tkinfo
        /*0018*/ 	.word	0x00000002
        /*0030*/ 	.string	""
        /*0030*/ 	.string	"ptxas"
        /*0030*/ 	.string	"Cuda compilation tools, release 13.0, V13.0.88"
        /*0030*/ 	.string	"Build cuda_13.0.r13.0/compiler.36424714_0"
        /*0030*/ 	.string	"-arch sm_100 -m 64 "



//--------------------- .note.nv.cuinfo           --------------------------
	.section	.note.nv.cuinfo,"",@"SHT_NOTE"
	.sectionflags	@"SHF_NOTE_NV_CUINFO"
        /*0018*/ 	.short	0x0002
        /*001a*/ 	.short	0x0064
        /*001c*/ 	.short	0x0082
	.zero		2


//--------------------- .nv.info                  --------------------------
	.section	.nv.info,"",@"SHT_CUDA_INFO"
	.align	4


	//----- nvinfo : EIATTR_REGCOUNT
	.align		4
        /*0000*/ 	.byte	0x04, 0x2f
        /*0002*/ 	.short	(.L_41 - .L_40)
	.align		4
.L_40:
        /*0004*/ 	.word	index@(_ZN3cub18CUB_300001_SM_10006detail11EmptyKernelIvEEvv)
        /*0008*/ 	.word	0x00000004


	//----- nvinfo : EIATTR_FRAME_SIZE
	.align		4
.L_41:
        /*000c*/ 	.byte	0x04, 0x11
        /*000e*/ 	.short	(.L_43 - .L_42)
	.align		4
.L_42:
        /*0010*/ 	.word	index@(_ZN3cub18CUB_300001_SM_10006detail11EmptyKernelIvEEvv)
        /*0014*/ 	.word	0x00000000


	//----- nvinfo : EIATTR_MIN_STACK_SIZE
	.align		4
.L_43:
        /*0018*/ 	.byte	0x04, 0x12
        /*001a*/ 	.short	(.L_45 - .L_44)
	.align		4
.L_44:
        /*001c*/ 	.word	index@(_ZN3cub18CUB_300001_SM_10006detail11EmptyKernelIvEEvv)
        /*0020*/ 	.word	0x00000000
.L_45:


//--------------------- .nv.compat                --------------------------
	.section	.nv.compat,"",@"SHT_CUDA_COMPAT_INFO"
	.align	4
        /*0000*/ 	.byte	0x02, 0x09, 0x00, 0x00, 0x02, 0x02, 0x01, 0x00, 0x02, 0x05, 0x05, 0x00, 0x03, 0x07, 0x01, 0x01
        /*0010*/ 	.byte	0x02, 0x03, 0x00, 0x00, 0x02, 0x06, 0x01, 0x00, 0x04, 0x0b, 0x08, 0x00, 0x09, 0x00, 0x00, 0x00
        /*0020*/ 	.byte	0x00, 0x00, 0x00, 0x00


//--------------------- .nv.info._ZN3cub18CUB_300001_SM_10006detail11EmptyKernelIvEEvv --------------------------
	.section	.nv.info._ZN3cub18CUB_300001_SM_10006detail11EmptyKernelIvEEvv,"",@"SHT_CUDA_INFO"
	.sectionflags	@""
	.align	4


	//----- nvinfo : EIATTR_CUDA_API_VERSION
	.align		4
        /*0000*/ 	.byte	0x04, 0x37
        /*0002*/ 	.short	(.L_47 - .L_46)
.L_46:
        /*0004*/ 	.word	0x00000082


	//----- nvinfo : EIATTR_SPARSE_MMA_MASK
	.align		4
.L_47:
        /*0008*/ 	.byte	0x03, 0x50
        /*000a*/ 	.short	0x0000


	//----- nvinfo : EIATTR_MAXREG_COUNT
	.align		4
        /*000c*/ 	.byte	0x03, 0x1b
        /*000e*/ 	.short	0x00ff


	//----- nvinfo : EIATTR_MERCURY_ISA_VERSION
	.align		4
        /*0010*/ 	.byte	0x03, 0x5f
        /*0012*/ 	.short	0x0101


	//----- nvinfo : EIATTR_VRC_CTA_INIT_COUNT
	.align		4
        /*0014*/ 	.byte	0x02, 0x4a
	.zero		1
	.zero		1


	//----- nvinfo : EIATTR_EXIT_INSTR_OFFSETS
	.align		4
        /*0018*/ 	.byte	0x04, 0x1c
        /*001a*/ 	.short	(.L_49 - .L_48)


	//   ....[0]....
.L_48:
        /*001c*/ 	.word	0x00000010


	//----- nvinfo : EIATTR_SW_WAR
	.align		4
.L_49:
        /*0020*/ 	.byte	0x04, 0x36
        /*0022*/ 	.short	(.L_51 - .L_50)
.L_50:
        /*0024*/ 	.word	0x00000008
.L_51:


//--------------------- .nv.callgraph             --------------------------
	.section	.nv.callgraph,"",@"SHT_CUDA_CALLGRAPH"
	.align	4
	.sectionentsize	8
	.align		4
        /*0000*/ 	.word	0x00000000
	.align		4
        /*0004*/ 	.word	0xffffffff
	.align		4
        /*0008*/ 	.word	0x00000000
	.align		4
        /*000c*/ 	.word	0xfffffffe
	.align		4
        /*0010*/ 	.word	0x00000000
	.align		4
        /*0014*/ 	.word	0xfffffffd
	.align		4
        /*0018*/ 	.word	0x00000000
	.align		4
        /*001c*/ 	.word	0xfffffffc


//--------------------- .nv.constant4             --------------------------
	.section	.nv.constant4,"a",@progbits
	.align	8
	.align		8
.nv.constant4:
        /*0000*/ 	.dword	_ZN41_INTERNAL_6e09f3ce_4_k_cu_912299f2_1076394cuda3std3__443_GLOBAL__N__6e09f3ce_4_k_cu_912299f2_1076396ignoreE
	.align		8
        /*0008*/ 	.dword	_ZN41_INTERNAL_6e09f3ce_4_k_cu_912299f2_1076394cuda3std3__45__cpo5beginE
	.align		8
        /*0010*/ 	.dword	_ZN41_INTERNAL_6e09f3ce_4_k_cu_912299f2_1076394cuda3std3__45__cpo3endE
	.align		8
        /*0018*/ 	.dword	_ZN41_INTERNAL_6e09f3ce_4_k_cu_912299f2_1076394cuda3std3__45__cpo6cbeginE
	.align		8
        /*0020*/ 	.dword	_ZN41_INTERNAL_6e09f3ce_4_k_cu_912299f2_1076394cuda3std3__45__cpo4cendE
	.align		8
        /*0028*/ 	.dword	_ZN41_INTERNAL_6e09f3ce_4_k_cu_912299f2_1076394cuda3std3__45__cpo6rbeginE
	.align		8
        /*0030*/ 	.dword	_ZN41_INTERNAL_6e09f3ce_4_k_cu_912299f2_1076394cuda3std3__45__cpo4rendE
	.align		8
        /*0038*/ 	.dword	_ZN41_INTERNAL_6e09f3ce_4_k_cu_912299f2_1076394cuda3std3__45__cpo7crbeginE
	.align		8
        /*0040*/ 	.dword	_ZN41_INTERNAL_6e09f3ce_4_k_cu_912299f2_1076394cuda3std3__45__cpo5crendE
	.align		8
        /*0048*/ 	.dword	_ZN41_INTERNAL_6e09f3ce_4_k_cu_912299f2_1076394cuda3std3__419piecewise_constructE
	.align		8
        /*0050*/ 	.dword	_ZN41_INTERNAL_6e09f3ce_4_k_cu_912299f2_1076394cuda3std3__48in_placeE
	.align		8
        /*0058*/ 	.dword	_ZN41_INTERNAL_6e09f3ce_4_k_cu_912299f2_1076394cuda3std3__420unreachable_sentinelE
	.align		8
        /*0060*/ 	.dword	_ZN41_INTERNAL_6e09f3ce_4_k_cu_912299f2_1076394cuda3std3__47nulloptE
	.align		8
        /*0068*/ 	.dword	_ZN41_INTERNAL_6e09f3ce_4_k_cu_912299f2_1076394cuda3std3__48unexpectE
	.align		8
        /*0070*/ 	.dword	_ZN41_INTERNAL_6e09f3ce_4_k_cu_912299f2_1076394cuda3std6ranges3__45__cpo4swapE
	.align		8
        /*0078*/ 	.dword	_ZN41_INTERNAL_6e09f3ce_4_k_cu_912299f2_1076394cuda3std6ranges3__45__cpo9iter_moveE
	.align		8
        /*0080*/ 	.dword	_ZN41_INTERNAL_6e09f3ce_4_k_cu_912299f2_1076394cuda3std6ranges3__45__cpo7advanceE
	.align		8
        /*0088*/ 	.dword	_ZN41_INTERNAL_6e09f3ce_4_k_cu_912299f2_1076394cuda3std6ranges3__45__cpo5beginE
	.align		8
        /*0090*/ 	.dword	_ZN41_INTERNAL_6e09f3ce_4_k_cu_912299f2_1076394cuda3std6ranges3__45__cpo3endE
	.align		8
        /*0098*/ 	.dword	_ZN41_INTERNAL_6e09f3ce_4_k_cu_912299f2_1076394cuda3std6ranges3__45__cpo6cbeginE
	.align		8
        /*00a0*/ 	.dword	_ZN41_INTERNAL_6e09f3ce_4_k_cu_912299f2_1076394cuda3std6ranges3__45__cpo4cendE
	.align		8
        /*00a8*/ 	.dword	_ZN41_INTERNAL_6e09f3ce_4_k_cu_912299f2_1076394cuda3std6ranges3__45__cpo9iter_swapE
	.align		8
        /*00b0*/ 	.dword	_ZN41_INTERNAL_6e09f3ce_4_k_cu_912299f2_1076394cuda3std6ranges3__45__cpo4nextE
	.align		8
        /*00b8*/ 	.dword	_ZN41_INTERNAL_6e09f3ce_4_k_cu_912299f2_1076394cuda3std6ranges3__45__cpo4prevE
	.align		8
        /*00c0*/ 	.dword	_ZN41_INTERNAL_6e09f3ce_4_k_cu_912299f2_1076394cuda3std6ranges3__45__cpo4dataE
	.align		8
        /*00c8*/ 	.dword	_ZN41_INTERNAL_6e09f3ce_4_k_cu_912299f2_1076394cuda3std6ranges3__45__cpo5cdataE
	.align		8
        /*00d0*/ 	.dword	_ZN41_INTERNAL_6e09f3ce_4_k_cu_912299f2_1076394cuda3std6ranges3__45__cpo4sizeE
	.align		8
        /*00d8*/ 	.dword	_ZN41_INTERNAL_6e09f3ce_4_k_cu_912299f2_1076394cuda3std6ranges3__45__cpo5ssizeE
	.align		8
        /*00e0*/ 	.dword	_ZN41_INTERNAL_6e09f3ce_4_k_cu_912299f2_1076394cuda3std6ranges3__45__cpo8distanceE
	.align		8
        /*00e8*/ 	.dword	_ZN41_INTERNAL_6e09f3ce_4_k_cu_912299f2_1076396thrust24THRUST_300001_SM_1000_NS6system6detail10sequential3seqE
	.align		8
        /*00f0*/ 	.dword	_ZN41_INTERNAL_6e09f3ce_4_k_cu_912299f2_1076396thrust24THRUST_300001_SM_1000_NS12placeholders2_1E
	.align		8
        /*00f8*/ 	.dword	_ZN41_INTERNAL_6e09f3ce_4_k_cu_912299f2_1076396thrust24THRUST_300001_SM_1000_NS12placeholders2_2E
	.align		8
        /*0100*/ 	.dword	_ZN41_INTERNAL_6e09f3ce_4_k_cu_912299f2_1076396thrust24THRUST_300001_SM_1000_NS12placeholders2_3E
	.align		8
        /*0108*/ 	.dword	_ZN41_INTERNAL_6e09f3ce_4_k_cu_912299f2_1076396thrust24THRUST_300001_SM_1000_NS12placeholders2_4E
	.align		8
        /*0110*/ 	.dword	_ZN41_INTERNAL_6e09f3ce_4_k_cu_912299f2_1076396thrust24THRUST_300001_SM_1000_NS12placeholders2_5E
	.align		8
        /*0118*/ 	.dword	_ZN41_INTERNAL_6e09f3ce_4_k_cu_912299f2_1076396thrust24THRUST_300001_SM_1000_NS12placeholders2_6E
	.align		8
        /*0120*/ 	.dword	_ZN41_INTERNAL_6e09f3ce_4_k_cu_912299f2_1076396thrust24THRUST_300001_SM_1000_NS12placeholders2_7E
	.align		8
        /*0128*/ 	.dword	_ZN41_INTERNAL_6e09f3ce_4_k_cu_912299f2_1076396thrust24THRUST_300001_SM_1000_NS12placeholders2_8E
	.align		8
        /*0130*/ 	.dword	_ZN41_INTERNAL_6e09f3ce_4_k_cu_912299f2_1076396thrust24THRUST_300001_SM_1000_NS12placeholders2_9E
	.align		8
        /*0138*/ 	.dword	_ZN41_INTERNAL_6e09f3ce_4_k_cu_912299f2_1076396thrust24THRUST_300001_SM_1000_NS12placeholders3_10E


//--------------------- .text._ZN3cub18CUB_300001_SM_10006detail11EmptyKernelIvEEvv --------------------------
	.section	.text._ZN3cub18CUB_300001_SM_10006detail11EmptyKernelIvEEvv,"ax",@progbits
	.align	128
        .global         _ZN3cub18CUB_300001_SM_10006detail11EmptyKernelIvEEvv
        .type           _ZN3cub18CUB_300001_SM_10006detail11EmptyKernelIvEEvv,@function
        .size           _ZN3cub18CUB_300001_SM_10006detail11EmptyKernelIvEEvv,(.L_x_1 - _ZN3cub18CUB_300001_SM_10006detail11EmptyKernelIvEEvv)
        .other          _ZN3cub18CUB_300001_SM_10006detail11EmptyKernelIvEEvv,@"STO_CUDA_ENTRY STV_DEFAULT"
_ZN3cub18CUB_300001_SM_10006detail11EmptyKernelIvEEvv:
.text._ZN3cub18CUB_300001_SM_10006detail11EmptyKernelIvEEvv:
[----:B------:R-:W-:Y:S01]  /*0000*/  LDC R1, c[0x0][0x37c] ;  /* 0x0000df00ff017b82 */ /* 0x000fe20000000800 */
[----:B------:R-:W-:Y:S05]  /*0010*/  EXIT ;  /* 0x000000000000794d */ /* 0x000fea0003800000 */
.L_x_0:
[----:B------:R-:W-:-:S00]  /*0020*/  BRA `(.L_x_0) ;  /* 0xfffffffc00fc7947 */ /* 0x000fc0000383ffff */
[----:B------:R-:W-:-:S00]  /*0030*/  NOP ;  /* 0x0000000000007918 */ /* 0x000fc00000000000 */
        /* <DEDUP_REMOVED lines=12> */
.L_x_1:


//--------------------- .nv.shared.reserved.0     --------------------------
	.section	.nv.shared.reserved.0,"aw",@nobits
	.weak		__nv_reservedSMEM_offset_0_alias
	.size		__nv_reservedSMEM_offset_0_alias, 0, 64
	.other		__nv_reservedSMEM_offset_0_alias,@"STO_CUDA_RESERVED_SHARED STV_DEFAULT"
__nv_reservedSMEM_offset_0_alias:
	.zero		0
	.zero		64


//--------------------- .nv.global                --------------------------
	.section	.nv.global,"aw",@nobits
.nv.global:
	.type		_ZN41_INTERNAL_6e09f3ce_4_k_cu_912299f2_1076396thrust24THRUST_300001_SM_1000_NS12placeholders2_5E,@object
	.size		_ZN41_INTERNAL_6e09f3ce_4_k_cu_912299f2_1076396thrust24THRUST_300001_SM_1000_NS12placeholders2_5E,(_ZN41_INTERNAL_6e09f3ce_4_k_cu_912299f2_1076394cuda3std3__45__cpo3endE - _ZN41_INTERNAL_6e09f3ce_4_k_cu_912299f2_1076396thrust24THRUST_300001_SM_1000_NS12placeholders2_5E)
_ZN41_INTERNAL_6e09f3ce_4_k_cu_912299f2_1076396thrust24THRUST_300001_SM_1000_NS12placeholders2_5E:
	.zero		1
	.type		_ZN41_INTERNAL_6e09f3ce_4_k_cu_912299f2_1076394cuda3std3__45__cpo3endE,@object
	.size		_ZN41_INTERNAL_6e09f3ce_4_k_cu_912299f2_1076394cuda3std3__45__cpo3endE,(_ZN41_INTERNAL_6e09f3ce_4_k_cu_912299f2_1076394cuda3std6ranges3__45__cpo3endE - _ZN41_INTERNAL_6e09f3ce_4_k_cu_912299f2_1076394cuda3std3__45__cpo3endE)
_ZN41_INTERNAL_6e09f3ce_4_k_cu_912299f2_1076394cuda3std3__45__cpo3endE:
	.zero		1
	.type		_ZN41_INTERNAL_6e09f3ce_4_k_cu_912299f2_1076394cuda3std6ranges3__45__cpo3endE,@object
	.size		_ZN41_INTERNAL_6e09f3ce_4_k_cu_912299f2_1076394cuda3std6ranges3__45__cpo3endE,(_ZN41_INTERNAL_6e09f3ce_4_k_cu_912299f2_1076394cuda3std3__48in_placeE - _ZN41_INTERNAL_6e09f3ce_4_k_cu_912299f2_1076394cuda3std6ranges3__45__cpo3endE)
_ZN41_INTERNAL_6e09f3ce_4_k_cu_912299f2_1076394cuda3std6ranges3__45__cpo3endE:
	.zero		1
	.type		_ZN41_INTERNAL_6e09f3ce_4_k_cu_912299f2_1076394cuda3std3__48in_placeE,@object
	.size		_ZN41_INTERNAL_6e09f3ce_4_k_cu_912299f2_1076394cuda3std3__48in_placeE,(_ZN41_INTERNAL_6e09f3ce_4_k_cu_912299f2_1076394cuda3std6ranges3__45__cpo4sizeE - _ZN41_INTERNAL_6e09f3ce_4_k_cu_912299f2_1076394cuda3std3__48in_placeE)
_ZN41_INTERNAL_6e09f3ce_4_k_cu_912299f2_1076394cuda3std3__48in_placeE:
	.zero		1
	.type		_ZN41_INTERNAL_6e09f3ce_4_k_cu_912299f2_1076394cuda3std6ranges3__45__cpo4sizeE,@object
	.size		_ZN41_INTERNAL_6e09f3ce_4_k_cu_912299f2_1076394cuda3std6ranges3__45__cpo4sizeE,(_ZN41_INTERNAL_6e09f3ce_4_k_cu_912299f2_1076396thrust24THRUST_300001_SM_1000_NS12placeholders2_9E - _ZN41_INTERNAL_6e09f3ce_4_k_cu_912299f2_1076394cuda3std6ranges3__45__cpo4sizeE)
_ZN41_INTERNAL_6e09f3ce_4_k_cu_912299f2_1076394cuda3std6ranges3__45__cpo4sizeE:
	.zero		1
	.type		_ZN41_INTERNAL_6e09f3ce_4_k_cu_912299f2_1076396thrust24THRUST_300001_SM_1000_NS12placeholders2_9E,@object
	.size		_ZN41_INTERNAL_6e09f3ce_4_k_cu_912299f2_1076396thrust24THRUST_300001_SM_1000_NS12placeholders2_9E,(_ZN41_INTERNAL_6e09f3ce_4_k_cu_912299f2_1076394cuda3std3__45__cpo4rendE - _ZN41_INTERNAL_6e09f3ce_4_k_cu_912299f2_1076396thrust24THRUST_300001_SM_1000_NS12placeholders2_9E)
_ZN41_INTERNAL_6e09f3ce_4_k_cu_912299f2_1076396thrust24THRUST_300001_SM_1000_NS12placeholders2_9E:
	.zero		1
	.type		_ZN41_INTERNAL_6e09f3ce_4_k_cu_912299f2_1076394cuda3std3__45__cpo4rendE,@object
	.size		_ZN41_INTERNAL_6e09f3ce_4_k_cu_912299f2_1076394cuda3std3__45__cpo4rendE,(_ZN41_INTERNAL_6e09f3ce_4_k_cu_912299f2_1076394cuda3std6ranges3__45__cpo4nextE - _ZN41_INTERNAL_6e09f3ce_4_k_cu_912299f2_1076394cuda3std3__45__cpo4rendE)
_ZN41_INTERNAL_6e09f3ce_4_k_cu_912299f2_1076394cuda3std3__45__cpo4rendE:
	.zero		1
	.type		_ZN41_INTERNAL_6e09f3ce_4_k_cu_912299f2_1076394cuda3std6ranges3__45__cpo4nextE,@object
	.size		_ZN41_INTERNAL_6e09f3ce_4_k_cu_912299f2_1076394cuda3std6ranges3__45__cpo4nextE,(_ZN41_INTERNAL_6e09f3ce_4_k_cu_912299f2_1076394cuda3std6ranges3__45__cpo4swapE - _ZN41_INTERNAL_6e09f3ce_4_k_cu_912299f2_1076394cuda3std6ranges3__45__cpo4nextE)
_ZN41_INTERNAL_6e09f3ce_4_k_cu_912299f2_1076394cuda3std6ranges3__45__cpo4nextE:
	.zero		1
	.type		_ZN41_INTERNAL_6e09f3ce_4_k_cu_912299f2_1076394cuda3std6ranges3__45__cpo4swapE,@object
	.size		_ZN41_INTERNAL_6e09f3ce_4_k_cu_912299f2_1076394cuda3std6ranges3__45__cpo4swapE,(_ZN41_INTERNAL_6e09f3ce_4_k_cu_912299f2_1076396thrust24THRUST_300001_SM_1000_NS12placeholders2_1E - _ZN41_INTERNAL_6e09f3ce_4_k_cu_912299f2_1076394cuda3std6ranges3__45__cpo4swapE)
_ZN41_INTERNAL_6e09f3ce_4_k_cu_912299f2_1076394cuda3std6ranges3__45__cpo4swapE:
	.zero		1
	.type		_ZN41_INTERNAL_6e09f3ce_4_k_cu_912299f2_1076396thrust24THRUST_300001_SM_1000_NS12placeholders2_1E,@object
	.size		_ZN41_INTERNAL_6e09f3ce_4_k_cu_912299f2_1076396thrust24THRUST_300001_SM_1000_NS12placeholders2_1E,(_ZN41_INTERNAL_6e09f3ce_4_k_cu_912299f2_1076396thrust24THRUST_300001_SM_1000_NS12placeholders2_3E - _ZN41_INTERNAL_6e09f3ce_4_k_cu_912299f2_1076396thrust24THRUST_300001_SM_1000_NS12placeholders2_1E)
_ZN41_INTERNAL_6e09f3ce_4_k_cu_912299f2_1076396thrust24THRUST_300001_SM_1000_NS12placeholders2_1E:
	.zero		1
	.type		_ZN41_INTERNAL_6e09f3ce_4_k_cu_912299f2_1076396thrust24THRUST_300001_SM_1000_NS12placeholders2_3E,@object
	.size		_ZN41_INTERNAL_6e09f3ce_4_k_cu_912299f2_1076396thrust24THRUST_300001_SM_1000_NS12placeholders2_3E,(_ZN41_INTERNAL_6e09f3ce_4_k_cu_912299f2_1076394cuda3std3__443_GLOBAL__N__6e09f3ce_4_k_cu_912299f2_1076396ignoreE - _ZN41_INTERNAL_6e09f3ce_4_k_cu_912299f2_1076396thrust24THRUST_300001_SM_1000_NS12placeholders2_3E)
_ZN41_INTERNAL_6e09f3ce_4_k_cu_912299f2_1076396thrust24THRUST_300001_SM_1000_NS12placeholders2_3E:
	.zero		1
	.type		_ZN41_INTERNAL_6e09f3ce_4_k_cu_912299f2_1076394cuda3std3__443_GLOBAL__N__6e09f3ce_4_k_cu_912299f2_1076396ignoreE,@object
	.size		_ZN41_INTERNAL_6e09f3ce_4_k_cu_912299f2_1076394cuda3std3__443_GLOBAL__N__6e09f3ce_4_k_cu_912299f2_1076396ignoreE,(_ZN41_INTERNAL_6e09f3ce_4_k_cu_912299f2_1076394cuda3std6ranges3__45__cpo7advanceE - _ZN41_INTERNAL_6e09f3ce_4_k_cu_912299f2_1076394cuda3std3__443_GLOBAL__N__6e09f3ce_4_k_cu_912299f2_1076396ignoreE)
_ZN41_INTERNAL_6e09f3ce_4_k_cu_912299f2_1076394cuda3std3__443_GLOBAL__N__6e09f3ce_4_k_cu_912299f2_1076396ignoreE:
	.zero		1
	.type		_ZN41_INTERNAL_6e09f3ce_4_k_cu_912299f2_1076394cuda3std6ranges3__45__cpo7advanceE,@object
	.size		_ZN41_INTERNAL_6e09f3ce_4_k_cu_912299f2_1076394cuda3std6ranges3__45__cpo7advanceE,(_ZN41_INTERNAL_6e09f3ce_4_k_cu_912299f2_1076394cuda3std3__45__cpo5crendE - _ZN41_INTERNAL_6e09f3ce_4_k_cu_912299f2_1076394cuda3std6ranges3__45__cpo7advanceE)
_ZN41_INTERNAL_6e09f3ce_4_k_cu_912299f2_1076394cuda3std6ranges3__45__cpo7advanceE:
	.zero		1
	.type		_ZN41_INTERNAL_6e09f3ce_4_k_cu_912299f2_1076394cuda3std3__45__cpo5crendE,@object
	.size		_ZN41_INTERNAL_6e09f3ce_4_k_cu_912299f2_1076394cuda3std3__45__cpo5crendE,(_ZN41_INTERNAL_6e09f3ce_4_k_cu_912299f2_1076394cuda3std6ranges3__45__cpo4dataE - _ZN41_INTERNAL_6e09f3ce_4_k_cu_912299f2_1076394cuda3std3__45__cpo5crendE)
_ZN41_INTERNAL_6e09f3ce_4_k_cu_912299f2_1076394cuda3std3__45__cpo5crendE:
	.zero		1
	.type		_ZN41_INTERNAL_6e09f3ce_4_k_cu_912299f2_1076394cuda3std6ranges3__45__cpo4dataE,@object
	.size		_ZN41_INTERNAL_6e09f3ce_4_k_cu_912299f2_1076394cuda3std6ranges3__45__cpo4dataE,(_ZN41_INTERNAL_6e09f3ce_4_k_cu_912299f2_1076396thrust24THRUST_300001_SM_1000_NS12placeholders2_7E - _ZN41_INTERNAL_6e09f3ce_4_k_cu_912299f2_1076394cuda3std6ranges3__45__cpo4dataE)
_ZN41_INTERNAL_6e09f3ce_4_k_cu_912299f2_1076394cuda3std6ranges3__45__cpo4dataE:
	.zero		1
	.type		_ZN41_INTERNAL_6e09f3ce_4_k_cu_912299f2_1076396thrust24THRUST_300001_SM_1000_NS12placeholders2_7E,@object
	.size		_ZN41_INTERNAL_6e09f3ce_4_k_cu_912299f2_1076396thrust24THRUST_300001_SM_1000_NS12placeholders2_7E,(_ZN41_INTERNAL_6e09f3ce_4_k_cu_912299f2_1076394cuda3std3__45__cpo4cendE - _ZN41_INTERNAL_6e09f3ce_4_k_cu_912299f2_1076396thrust24THRUST_300001_SM_1000_NS12placeholders2_7E)
_ZN41_INTERNAL_6e09f3ce_4_k_cu_912299f2_1076396thrust24THRUST_300001_SM_1000_NS12placeholders2_7E:
	.zero		1
	.type		_ZN41_INTERNAL_6e09f3ce_4_k_cu_912299f2_1076394cuda3std3__45__cpo4cendE,@object
	.size		_ZN41_INTERNAL_6e09f3ce_4_k_cu_912299f2_1076394cuda3std3__45__cpo4cendE,(_ZN41_INTERNAL_6e09f3ce_4_k_cu_912299f2_1076394cuda3std6ranges3__45__cpo4cendE - _ZN41_INTERNAL_6e09f3ce_4_k_cu_912299f2_1076394cuda3std3__45__cpo4cendE)
_ZN41_INTERNAL_6e09f3ce_4_k_cu_912299f2_1076394cuda3std3__45__cpo4cendE:
	.zero		1
	.type		_ZN41_INTERNAL_6e09f3ce_4_k_cu_912299f2_1076394cuda3std6ranges3__45__cpo4cendE,@object
	.size		_ZN41_INTERNAL_6e09f3ce_4_k_cu_912299f2_1076394cuda3std6ranges3__45__cpo4cendE,(_ZN41_INTERNAL_6e09f3ce_4_k_cu_912299f2_1076394cuda3std3__47nulloptE - _ZN41_INTERNAL_6e09f3ce_4_k_cu_912299f2_1076394cuda3std6ranges3__45__cpo4cendE)
_ZN41_INTERNAL_6e09f3ce_4_k_cu_912299f2_1076394cuda3std6ranges3__45__cpo4cendE:
	.zero		1
	.type		_ZN41_INTERNAL_6e09f3ce_4_k_cu_912299f2_1076394cuda3std3__47nulloptE,@object
	.size		_ZN41_INTERNAL_6e09f3ce_4_k_cu_912299f2_1076394cuda3std3__47nulloptE,(_ZN41_INTERNAL_6e09f3ce_4_k_cu_912299f2_1076394cuda3std6ranges3__45__cpo8distanceE - _ZN41_INTERNAL_6e09f3ce_4_k_cu_912299f2_1076394cuda3std3__47nulloptE)
_ZN41_INTERNAL_6e09f3ce_4_k_cu_912299f2_1076394cuda3std3__47nulloptE:
	.zero		1
	.type		_ZN41_INTERNAL_6e09f3ce_4_k_cu_912299f2_1076394cuda3std6ranges3__45__cpo8distanceE,@object
	.size		_ZN41_INTERNAL_6e09f3ce_4_k_cu_912299f2_1076394cuda3std6ranges3__45__cpo8distanceE,(_ZN41_INTERNAL_6e09f3ce_4_k_cu_912299f2_1076396thrust24THRUST_300001_SM_1000_NS12placeholders2_6E - _ZN41_INTERNAL_6e09f3ce_4_k_cu_912299f2_1076394cuda3std6ranges3__45__cpo8distanceE)
_ZN41_INTERNAL_6e09f3ce_4_k_cu_912299f2_1076394cuda3std6ranges3__45__cpo8distanceE:
	.zero		1
	.type		_ZN41_INTERNAL_6e09f3ce_4_k_cu_912299f2_1076396thrust24THRUST_300001_SM_1000_NS12placeholders2_6E,@object
	.size		_ZN41_INTERNAL_6e09f3ce_4_k_cu_912299f2_1076396thrust24THRUST_300001_SM_1000_NS12placeholders2_6E,(_ZN41_INTERNAL_6e09f3ce_4_k_cu_912299f2_1076394cuda3std3__45__cpo6cbeginE - _ZN41_INTERNAL_6e09f3ce_4_k_cu_912299f2_1076396thrust24THRUST_300001_SM_1000_NS12placeholders2_6E)
_ZN41_INTERNAL_6e09f3ce_4_k_cu_912299f2_1076396thrust24THRUST_300001_SM_1000_NS12placeholders2_6E:
	.zero		1
	.type		_ZN41_INTERNAL_6e09f3ce_4_k_cu_912299f2_1076394cuda3std3__45__cpo6cbeginE,@object
	.size		_ZN41_INTERNAL_6e09f3ce_4_k_cu_912299f2_1076394cuda3std3__45__cpo6cbeginE,(_ZN41_INTERNAL_6e09f3ce_4_k_cu_912299f2_1076394cuda3std6ranges3__45__cpo6cbeginE - _ZN41_INTERNAL_6e09f3ce_4_k_cu_912299f2_1076394cuda3std3__45__cpo6cbeginE)
_ZN41_INTERNAL_6e09f3ce_4_k_cu_912299f2_1076394cuda3std3__45__cpo6cbeginE:
	.zero		1
	.type		_ZN41_INTERNAL_6e09f3ce_4_k_cu_912299f2_1076394cuda3std6ranges3__45__cpo6cbeginE,@object
	.size		_ZN41_INTERNAL_6e09f3ce_4_k_cu_912299f2_1076394cuda3std6ranges3__45__cpo6cbeginE,(_ZN41_INTERNAL_6e09f3ce_4_k_cu_912299f2_1076394cuda3std3__420unreachable_sentinelE - _ZN41_INTERNAL_6e09f3ce_4_k_cu_912299f2_1076394cuda3std6ranges3__45__cpo6cbeginE)
_ZN41_INTERNAL_6e09f3ce_4_k_cu_912299f2_1076394cuda3std6ranges3__45__cpo6cbeginE:
	.zero		1
	.type		_ZN41_INTERNAL_6e09f3ce_4_k_cu_912299f2_1076394cuda3std3__420unreachable_sentinelE,@object
	.size		_ZN41_INTERNAL_6e09f3ce_4_k_cu_912299f2_1076394cuda3std3__420unreachable_sentinelE,(_ZN41_INTERNAL_6e09f3ce_4_k_cu_912299f2_1076394cuda3std6ranges3__45__cpo5ssizeE - _ZN41_INTERNAL_6e09f3ce_4_k_cu_912299f2_1076394cuda3std3__420unreachable_sentinelE)
_ZN41_INTERNAL_6e09f3ce_4_k_cu_912299f2_1076394cuda3std3__420unreachable_sentinelE:
	.zero		1
	.type		_ZN41_INTERNAL_6e09f3ce_4_k_cu_912299f2_1076394cuda3std6ranges3__45__cpo5ssizeE,@object
	.size		_ZN41_INTERNAL_6e09f3ce_4_k_cu_912299f2_1076394cuda3std6ranges3__45__cpo5ssizeE,(_ZN41_INTERNAL_6e09f3ce_4_k_cu_912299f2_1076396thrust24THRUST_300001_SM_1000_NS12placeholders3_10E - _ZN41_INTERNAL_6e09f3ce_4_k_cu_912299f2_1076394cuda3std6ranges3__45__cpo5ssizeE)
_ZN41_INTERNAL_6e09f3ce_4_k_cu_912299f2_1076394cuda3std6ranges3__45__cpo5ssizeE:
	.zero		1
	.type		_ZN41_INTERNAL_6e09f3ce_4_k_cu_912299f2_1076396thrust24THRUST_300001_SM_1000_NS12placeholders3_10E,@object
	.size		_ZN41_INTERNAL_6e09f3ce_4_k_cu_912299f2_1076396thrust24THRUST_300001_SM_1000_NS12placeholders3_10E,(_ZN41_INTERNAL_6e09f3ce_4_k_cu_912299f2_1076394cuda3std3__45__cpo7crbeginE - _ZN41_INTERNAL_6e09f3ce_4_k_cu_912299f2_1076396thrust24THRUST_300001_SM_1000_NS12placeholders3_10E)
_ZN41_INTERNAL_6e09f3ce_4_k_cu_912299f2_1076396thrust24THRUST_300001_SM_1000_NS12placeholders3_10E:
	.zero		1
	.type		_ZN41_INTERNAL_6e09f3ce_4_k_cu_912299f2_1076394cuda3std3__45__cpo7crbeginE,@object
	.size		_ZN41_INTERNAL_6e09f3ce_4_k_cu_912299f2_1076394cuda3std3__45__cpo7crbeginE,(_ZN41_INTERNAL_6e09f3ce_4_k_cu_912299f2_1076394cuda3std6ranges3__45__cpo4prevE - _ZN41_INTERNAL_6e09f3ce_4_k_cu_912299f2_1076394cuda3std3__45__cpo7crbeginE)
_ZN41_INTERNAL_6e09f3ce_4_k_cu_912299f2_1076394cuda3std3__45__cpo7crbeginE:
	.zero		1
	.type		_ZN41_INTERNAL_6e09f3ce_4_k_cu_912299f2_1076394cuda3std6ranges3__45__cpo4prevE,@object
	.size		_ZN41_INTERNAL_6e09f3ce_4_k_cu_912299f2_1076394cuda3std6ranges3__45__cpo4prevE,(_ZN41_INTERNAL_6e09f3ce_4_k_cu_912299f2_1076394cuda3std6ranges3__45__cpo9iter_moveE - _ZN41_INTERNAL_6e09f3ce_4_k_cu_912299f2_1076394cuda3std6ranges3__45__cpo4prevE)
_ZN41_INTERNAL_6e09f3ce_4_k_cu_912299f2_1076394cuda3std6ranges3__45__cpo4prevE:
	.zero		1
	.type		_ZN41_INTERNAL_6e09f3ce_4_k_cu_912299f2_1076394cuda3std6ranges3__45__cpo9iter_moveE,@object
	.size		_ZN41_INTERNAL_6e09f3ce_4_k_cu_912299f2_1076394cuda3std6ranges3__45__cpo9iter_moveE,(_ZN41_INTERNAL_6e09f3ce_4_k_cu_912299f2_1076396thrust24THRUST_300001_SM_1000_NS12placeholders2_2E - _ZN41_INTERNAL_6e09f3ce_4_k_cu_912299f2_1076394cuda3std6ranges3__45__cpo9iter_moveE)
_ZN41_INTERNAL_6e09f3ce_4_k_cu_912299f2_1076394cuda3std6ranges3__45__cpo9iter_moveE:
	.zero		1
	.type		_ZN41_INTERNAL_6e09f3ce_4_k_cu_912299f2_1076396thrust24THRUST_300001_SM_1000_NS12placeholders2_2E,@object
	.size		_ZN41_INTERNAL_6e09f3ce_4_k_cu_912299f2_1076396thrust24THRUST_300001_SM_1000_NS12placeholders2_2E,(_ZN41_INTERNAL_6e09f3ce_4_k_cu_912299f2_1076396thrust24THRUST_300001_SM_1000_NS12placeholders2_4E - _ZN41_INTERNAL_6e09f3ce_4_k_cu_912299f2_1076396thrust24THRUST_300001_SM_1000_NS12placeholders2_2E)
_ZN41_INTERNAL_6e09f3ce_4_k_cu_912299f2_1076396thrust24THRUST_300001_SM_1000_NS12placeholders2_2E:
	.zero		1
	.type		_ZN41_INTERNAL_6e09f3ce_4_k_cu_912299f2_1076396thrust24THRUST_300001_SM_1000_NS12placeholders2_4E,@object
	.size		_ZN41_INTERNAL_6e09f3ce_4_k_cu_912299f2_1076396thrust24THRUST_300001_SM_1000_NS12placeholders2_4E,(_ZN41_INTERNAL_6e09f3ce_4_k_cu_912299f2_1076394cuda3std3__45__cpo5beginE - _ZN41_INTERNAL_6e09f3ce_4_k_cu_912299f2_1076396thrust24THRUST_300001_SM_1000_NS12placeholders2_4E)
_ZN41_INTERNAL_6e09f3ce_4_k_cu_912299f2_1076396thrust24THRUST_300001_SM_1000_NS12placeholders2_4E:
	.zero		1
	.type		_ZN41_INTERNAL_6e09f3ce_4_k_cu_912299f2_1076394cuda3std3__45__cpo5beginE,@object
	.size		_ZN41_INTERNAL_6e09f3ce_4_k_cu_912299f2_1076394cuda3std3__45__cpo5beginE,(_ZN41_INTERNAL_6e09f3ce_4_k_cu_912299f2_1076394cuda3std6ranges3__45__cpo5beginE - _ZN41_INTERNAL_6e09f3ce_4_k_cu_912299f2_1076394cuda3std3__45__cpo5beginE)
_ZN41_INTERNAL_6e09f3ce_4_k_cu_912299f2_1076394cuda3std3__45__cpo5beginE:
	.zero		1
	.type		_ZN41_INTERNAL_6e09f3ce_4_k_cu_912299f2_1076394cuda3std6ranges3__45__cpo5beginE,@object
	.size		_ZN41_INTERNAL_6e09f3ce_4_k_cu_912299f2_1076394cuda3std6ranges3__45__cpo5beginE,(_ZN41_INTERNAL_6e09f3ce_4_k_cu_912299f2_1076394cuda3std3__419piecewise_constructE - _ZN41_INTERNAL_6e09f3ce_4_k_cu_912299f2_1076394cuda3std6ranges3__45__cpo5beginE)
_ZN41_INTERNAL_6e09f3ce_4_k_cu_912299f2_1076394cuda3std6ranges3__45__cpo5beginE:
	.zero		1
	.type		_ZN41_INTERNAL_6e09f3ce_4_k_cu_912299f2_1076394cuda3std3__419piecewise_constructE,@object
	.size		_ZN41_INTERNAL_6e09f3ce_4_k_cu_912299f2_1076394cuda3std3__419piecewise_constructE,(_ZN41_INTERNAL_6e09f3ce_4_k_cu_912299f2_1076394cuda3std6ranges3__45__cpo5cdataE - _ZN41_INTERNAL_6e09f3ce_4_k_cu_912299f2_1076394cuda3std3__419piecewise_constructE)
_ZN41_INTERNAL_6e09f3ce_4_k_cu_912299f2_1076394cuda3std3__419piecewise_constructE:
	.zero		1
	.type		_ZN41_INTERNAL_6e09f3ce_4_k_cu_912299f2_1076394cuda3std6ranges3__45__cpo5cdataE,@object
	.size		_ZN41_INTERNAL_6e09f3ce_4_k_cu_912299f2_1076394cuda3std6ranges3__45__cpo5cdataE,(_ZN41_INTERNAL_6e09f3ce_4_k_cu_912299f2_1076396thrust24THRUST_300001_SM_1000_NS12placeholders2_8E - _ZN41_INTERNAL_6e09f3ce_4_k_cu_912299f2_1076394cuda3std6ranges3__45__cpo5cdataE)
_ZN41_INTERNAL_6e09f3ce_4_k_cu_912299f2_1076394cuda3std6ranges3__45__cpo5cdataE:
	.zero		1
	.type		_ZN41_INTERNAL_6e09f3ce_4_k_cu_912299f2_1076396thrust24THRUST_300001_SM_1000_NS12placeholders2_8E,@object
	.size		_ZN41_INTERNAL_6e09f3ce_4_k_cu_912299f2_1076396thrust24THRUST_300001_SM_1000_NS12placeholders2_8E,(_ZN41_INTERNAL_6e09f3ce_4_k_cu_912299f2_1076394cuda3std3__45__cpo6rbeginE - _ZN41_INTERNAL_6e09f3ce_4_k_cu_912299f2_1076396thrust24THRUST_300001_SM_1000_NS12placeholders2_8E)
_ZN41_INTERNAL_6e09f3ce_4_k_cu_912299f2_1076396thrust24THRUST_300001_SM_1000_NS12placeholders2_8E:
	.zero		1
	.type		_ZN41_INTERNAL_6e09f3ce_4_k_cu_912299f2_1076394cuda3std3__45__cpo6rbeginE,@object
	.size		_ZN41_INTERNAL_6e09f3ce_4_k_cu_912299f2_1076394cuda3std3__45__cpo6rbeginE,(_ZN41_INTERNAL_6e09f3ce_4_k_cu_912299f2_1076394cuda3std6ranges3__45__cpo9iter_swapE - _ZN41_INTERNAL_6e09f3ce_4_k_cu_912299f2_1076394cuda3std3__45__cpo6rbeginE)
_ZN41_INTERNAL_6e09f3ce_4_k_cu_912299f2_1076394cuda3std3__45__cpo6rbeginE:
	.zero		1
	.type		_ZN41_INTERNAL_6e09f3ce_4_k_cu_912299f2_1076394cuda3std6ranges3__45__cpo9iter_swapE,@object
	.size		_ZN41_INTERNAL_6e09f3ce_4_k_cu_912299f2_1076394cuda3std6ranges3__45__cpo9iter_swapE,(_ZN41_INTERNAL_6e09f3ce_4_k_cu_912299f2_1076394cuda3std3__48unexpectE - _ZN41_INTERNAL_6e09f3ce_4_k_cu_912299f2_1076394cuda3std6ranges3__45__cpo9iter_swapE)
_ZN41_INTERNAL_6e09f3ce_4_k_cu_912299f2_1076394cuda3std6ranges3__45__cpo9iter_swapE:
	.zero		1
	.type		_ZN41_INTERNAL_6e09f3ce_4_k_cu_912299f2_1076394cuda3std3__48unexpectE,@object
	.size		_ZN41_INTERNAL_6e09f3ce_4_k_cu_912299f2_1076394cuda3std3__48unexpectE,(_ZN41_INTERNAL_6e09f3ce_4_k_cu_912299f2_1076396thrust24THRUST_300001_SM_1000_NS6system6detail10sequential3seqE - _ZN41_INTERNAL_6e09f3ce_4_k_cu_912299f2_1076394cuda3std3__48unexpectE)
_ZN41_INTERNAL_6e09f3ce_4_k_cu_912299f2_1076394cuda3std3__48unexpectE:
	.zero		1
	.type		_ZN41_INTERNAL_6e09f3ce_4_k_cu_912299f2_1076396thrust24THRUST_300001_SM_1000_NS6system6detail10sequential3seqE,@object
	.size		_ZN41_INTERNAL_6e09f3ce_4_k_cu_912299f2_1076396thrust24THRUST_300001_SM_1000_NS6system6detail10sequential3seqE,(.L_29 - _ZN41_INTERNAL_6e09f3ce_4_k_cu_912299f2_1076396thrust24THRUST_300001_SM_1000_NS6system6detail10sequential3seqE)
_ZN41_INTERNAL_6e09f3ce_4_k_cu_912299f2_1076396thrust24THRUST_300001_SM_1000_NS6system6detail10sequential3seqE:
	.zero		1
.L_29:


//--------------------- .nv.constant0._ZN3cub18CUB_300001_SM_10006detail11EmptyKernelIvEEvv --------------------------
	.section	.nv.constant0._ZN3cub18CUB_300001_SM_10006detail11EmptyKernelIvEEvv,"a",@progbits
	.sectionflags	@""
	.align	4
.nv.constant0._ZN3cub18CUB_300001_SM_10006detail11EmptyKernelIvEEvv:
	.zero		896


//--------------------- SYMBOLS --------------------------

	.type		.nv.reservedSmem.offset0,@object
	.size		.nv.reservedSmem.offset0,0x4
